//
// Generated by NVIDIA NVVM Compiler
//
// Compiler Build ID: CL-36424714
// Cuda compilation tools, release 13.0, V13.0.88
// Based on NVVM 20.0.0
//

.version 9.0
.target sm_100
.address_size 64

	// .globl	_Z3addP6float2S0_S0_

.visible .entry _Z3addP6float2S0_S0_(
	.param .u64 .ptr .align 1 _Z3addP6float2S0_S0__param_0,
	.param .u64 .ptr .align 1 _Z3addP6float2S0_S0__param_1,
	.param .u64 .ptr .align 1 _Z3addP6float2S0_S0__param_2
)
{
	.reg .b32 	%r<2>;
	.reg .b32 	%f<4>;
	.reg .b64 	%rd<8>;

	ld.param.u64 	%rd1, [_Z3addP6float2S0_S0__param_0];
	ld.param.u64 	%rd2, [_Z3addP6float2S0_S0__param_1];
	cvta.to.global.u64 	%rd3, %rd2;
	cvta.to.global.u64 	%rd4, %rd1;
	mov.u32 	%r1, %ctaid.x;
	mul.wide.u32 	%rd5, %r1, 8;
	add.s64 	%rd6, %rd4, %rd5;
	ld.global.v2.f32 	{%f1, %f2}, [%rd6];
	add.s64 	%rd7, %rd3, %rd5;
	st.global.v2.f32 	[%rd7], {%f1, %f2};
	mov.f32 	%f3, 0f00000000;
	st.global.v2.f32 	[%rd4], {%f3, %f3};
	st.global.v2.f32 	[%rd3], {%f3, %f3};
	ret;

}


// ===== COMPILED SASS (sm_100) =====

	.target	sm_100

	.elftype	@"ET_EXEC"


//--------------------- .note.nv.tkinfo           --------------------------
	.section	.note.nv.tkinfo,"",@"SHT_NOTE"
	.sectionflags	@"SHF_NOTE_NV_TKINFO"
	.tkinfo
        /*0018*/ 	.word	0x00000002
        /*0030*/ 	.string	""
        /*0030*/ 	.string	"ptxas"
        /*0030*/ 	.string	"Cuda compilation tools, release 13.0, V13.0.88"
        /*0030*/ 	.string	"Build cuda_13.0.r13.0/compiler.36424714_0"
        /*0030*/ 	.string	"-arch sm_100 -m 64 "



//--------------------- .note.nv.cuinfo           --------------------------
	.section	.note.nv.cuinfo,"",@"SHT_NOTE"
	.sectionflags	@"SHF_NOTE_NV_CUINFO"
        /*0018*/ 	.short	0x0002
        /*001a*/ 	.short	0x0064
        /*001c*/ 	.short	0x0082
	.zero		2


//--------------------- .nv.info                  --------------------------
	.section	.nv.info,"",@"SHT_CUDA_INFO"
	.align	4


	//----- nvinfo : EIATTR_REGCOUNT
	.align		4
        /*0000*/ 	.byte	0x04, 0x2f
        /*0002*/ 	.short	(.L_1 - .L_0)
	.align		4
.L_0:
        /*0004*/ 	.word	index@(_Z3addP6float2S0_S0_)
        /*0008*/ 	.word	0x0000000e


	//----- nvinfo : EIATTR_FRAME_SIZE
	.align		4
.L_1:
        /*000c*/ 	.byte	0x04, 0x11
        /*000e*/ 	.short	(.L_3 - .L_2)
	.align		4
.L_2:
        /*0010*/ 	.word	index@(_Z3addP6float2S0_S0_)
        /*0014*/ 	.word	0x00000000


	//----- nvinfo : EIATTR_MIN_STACK_SIZE
	.align		4
.L_3:
        /*0018*/ 	.byte	0x04, 0x12
        /*001a*/ 	.short	(.L_5 - .L_4)
	.align		4
.L_4:
        /*001c*/ 	.word	index@(_Z3addP6float2S0_S0_)
        /*0020*/ 	.word	0x00000000
.L_5:


//--------------------- .nv.compat                --------------------------
	.section	.nv.compat,"",@"SHT_CUDA_COMPAT_INFO"
	.align	4
        /*0000*/ 	.byte	0x02, 0x09, 0x00, 0x00, 0x02, 0x02, 0x01, 0x00, 0x02, 0x05, 0x05, 0x00, 0x03, 0x07, 0x01, 0x01
        /*0010*/ 	.byte	0x02, 0x03, 0x00, 0x00, 0x02, 0x06, 0x01, 0x00, 0x04, 0x0b, 0x08, 0x00, 0x09, 0x00, 0x00, 0x00
        /*0020*/ 	.byte	0x00, 0x00, 0x00, 0x00


//--------------------- .nv.info._Z3addP6float2S0_S0_ --------------------------
	.section	.nv.info._Z3addP6float2S0_S0_,"",@"SHT_CUDA_INFO"
	.sectionflags	@""
	.align	4


	//----- nvinfo : EIATTR_CUDA_API_VERSION
	.align		4
        /*0000*/ 	.byte	0x04, 0x37
        /*0002*/ 	.short	(.L_7 - .L_6)
.L_6:
        /*0004*/ 	.word	0x00000082


	//----- nvinfo : EIATTR_KPARAM_INFO
	.align		4
.L_7:
        /*0008*/ 	.byte	0x04, 0x17
        /*000a*/ 	.short	(.L_9 - .L_8)
.L_8:
        /*000c*/ 	.word	0x00000000
        /*0010*/ 	.short	0x0002
        /*0012*/ 	.short	0x0010
        /*0014*/ 	.byte	0x00, 0xf5, 0x21, 0x00


	//----- nvinfo : EIATTR_KPARAM_INFO
	.align		4
.L_9:
        /*0018*/ 	.byte	0x04, 0x17
        /*001a*/ 	.short	(.L_11 - .L_10)
.L_10:
        /*001c*/ 	.word	0x00000000
        /*0020*/ 	.short	0x0001
        /*0022*/ 	.short	0x0008
        /*0024*/ 	.byte	0x00, 0xf5, 0x21, 0x00


	//----- nvinfo : EIATTR_KPARAM_INFO
	.align		4
.L_11:
        /*0028*/ 	.byte	0x04, 0x17
        /*002a*/ 	.short	(.L_13 - .L_12)
.L_12:
        /*002c*/ 	.word	0x00000000
        /*0030*/ 	.short	0x0000
        /*0032*/ 	.short	0x0000
        /*0034*/ 	.byte	0x00, 0xf5, 0x21, 0x00


	//----- nvinfo : EIATTR_SPARSE_MMA_MASK
	.align		4
.L_13:
        /*0038*/ 	.byte	0x03, 0x50
        /*003a*/ 	.short	0x0000


	//----- nvinfo : EIATTR_MAXREG_COUNT
	.align		4
        /*003c*/ 	.byte	0x03, 0x1b
        /*003e*/ 	.short	0x00ff


	//----- nvinfo : EIATTR_MERCURY_ISA_VERSION
	.align		4
        /*0040*/ 	.byte	0x03, 0x5f
        /*0042*/ 	.short	0x0101


	//----- nvinfo : EIATTR_VRC_CTA_INIT_COUNT
	.align		4
        /*0044*/ 	.byte	0x02, 0x4a
	.zero		1
	.zero		1


	//----- nvinfo : EIATTR_EXIT_INSTR_OFFSETS
	.align		4
        /*0048*/ 	.byte	0x04, 0x1c
        /*004a*/ 	.short	(.L_15 - .L_14)


	//   ....[0]....
.L_14:
        /*004c*/ 	.word	0x000000d0


	//----- nvinfo : EIATTR_CBANK_PARAM_SIZE
	.align		4
.L_15:
        /*0050*/ 	.byte	0x03, 0x19
        /*0052*/ 	.short	0x0018


	//----- nvinfo : EIATTR_PARAM_CBANK
	.align		4
        /*0054*/ 	.byte	0x04, 0x0a
        /*0056*/ 	.short	(.L_17 - .L_16)
	.align		4
.L_16:
        /*0058*/ 	.word	index@(.nv.constant0._Z3addP6float2S0_S0_)
        /*005c*/ 	.short	0x0380
        /*005e*/ 	.short	0x0018


	//----- nvinfo : EIATTR_SW_WAR
	.align		4
.L_17:
        /*0060*/ 	.byte	0x04, 0x36
        /*0062*/ 	.short	(.L_19 - .L_18)
.L_18:
        /*0064*/ 	.word	0x00000008
.L_19:


//--------------------- .nv.callgraph             --------------------------
	.section	.nv.callgraph,"",@"SHT_CUDA_CALLGRAPH"
	.align	4
	.sectionentsize	8
	.align		4
        /*0000*/ 	.word	0x00000000
	.align		4
        /*0004*/ 	.word	0xffffffff
	.align		4
        /*0008*/ 	.word	0x00000000
	.align		4
        /*000c*/ 	.word	0xfffffffe
	.align		4
        /*0010*/ 	.word	0x00000000
	.align		4
        /*0014*/ 	.word	0xfffffffd
	.align		4
        /*0018*/ 	.word	0x00000000
	.align		4
        /*001c*/ 	.word	0xfffffffc


//--------------------- .text._Z3addP6float2S0_S0_ --------------------------
	.section	.text._Z3addP6float2S0_S0_,"ax",@progbits
	.align	128
        .global         _Z3addP6float2S0_S0_
        .type           _Z3addP6float2S0_S0_,@function
        .size           _Z3addP6float2S0_S0_,(.L_x_1 - _Z3addP6float2S0_S0_)
        .other          _Z3addP6float2S0_S0_,@"STO_CUDA_ENTRY STV_DEFAULT"
_Z3addP6float2S0_S0_:
.text._Z3addP6float2S0_S0_:
[----:B------:R-:W-:Y:S01]  /*0000*/  LDC R1, c[0x0][0x37c] ;  /* 0x0000df00ff017b82 */ /* 0x000fe20000000800 */
[----:B------:R-:W0:Y:S07]  /*0010*/  S2R R11, SR_CTAID.X ;  /* 0x00000000000b7919 */ /* 0x000e2e0000002500 */
[----:B------:R-:W0:Y:S01]  /*0020*/  LDC.64 R2, c[0x0][0x380] ;  /* 0x0000e000ff027b82 */ /* 0x000e220000000a00 */
[----:B------:R-:W1:Y:S07]  /*0030*/  LDCU.64 UR4, c[0x0][0x358] ;  /* 0x00006b00ff0477ac */ /* 0x000e6e0008000a00 */
[----:B------:R-:W2:Y:S01]  /*0040*/  LDC.64 R4, c[0x0][0x388] ;  /* 0x0000e200ff047b82 */ /* 0x000ea20000000a00 */
[----:B0-----:R-:W-:-:S06]  /*0050*/  IMAD.WIDE.U32 R2, R11, 0x8, R2 ;  /* 0x000000080b027825 */ /* 0x001fcc00078e0002 */
[----:B-1----:R-:W3:Y:S01]  /*0060*/  LDG.E.64 R2, desc[UR4][R2.64] ;  /* 0x0000000402027981 */ /* 0x002ee2000c1e1b00 */
[----:B------:R-:W0:Y:S01]  /*0070*/  LDC.64 R6, c[0x0][0x380] ;  /* 0x0000e000ff067b82 */ /* 0x000e220000000a00 */
[----:B--2---:R-:W-:-:S07]  /*0080*/  IMAD.WIDE.U32 R4, R11, 0x8, R4 ;  /* 0x000000080b047825 */ /* 0x004fce00078e0004 */
[----:B------:R-:W1:Y:S01]  /*0090*/  LDC.64 R8, c[0x0][0x388] ;  /* 0x0000e200ff087b82 */ /* 0x000e620000000a00 */
[----:B---3--:R-:W-:Y:S04]  /*00a0*/  STG.E.64 desc[UR4][R4.64], R2 ;  /* 0x0000000204007986 */ /* 0x008fe8000c101b04 */
[----:B0-----:R-:W-:Y:S04]  /*00b0*/  STG.E.64 desc[UR4][R6.64], RZ ;  /* 0x000000ff06007986 */ /* 0x001fe8000c101b04 */
[----:B-1----:R-:W-:Y:S01]  /*00c0*/  STG.E.64 desc[UR4][R8.64], RZ ;  /* 0x000000ff08007986 */ /* 0x002fe2000c101b04 */
[----:B------:R-:W-:Y:S05]  /*00d0*/  EXIT ;  /* 0x000000000000794d */ /* 0x000fea0003800000 */
.L_x_0:
[----:B------:R-:W-:-:S00]  /*00e0*/  BRA `(.L_x_0) ;  /* 0xfffffffc00fc7947 */ /* 0x000fc0000383ffff */
[----:B------:R-:W-:-:S00]  /*00f0*/  NOP ;  /* 0x0000000000007918 */ /* 0x000fc00000000000 */
        /* <DEDUP_REMOVED lines=8> */
.L_x_1:


//--------------------- .nv.shared.reserved.0     --------------------------
	.section	.nv.shared.reserved.0,"aw",@nobits
	.weak		__nv_reservedSMEM_offset_0_alias
	.size		__nv_reservedSMEM_offset_0_alias, 0, 64
	.other		__nv_reservedSMEM_offset_0_alias,@"STO_CUDA_RESERVED_SHARED STV_DEFAULT"
__nv_reservedSMEM_offset_0_alias:
	.zero		0
	.zero		64


//--------------------- .nv.constant0._Z3addP6float2S0_S0_ --------------------------
	.section	.nv.constant0._Z3addP6float2S0_S0_,"a",@progbits
	.sectionflags	@""
	.align	4
.nv.constant0._Z3addP6float2S0_S0_:
	.zero		920


//--------------------- SYMBOLS --------------------------

	.type		.nv.reservedSmem.offset0,@object
	.size		.nv.reservedSmem.offset0,0x4
